	.headerflags	@"EF_CUDA_TEXMODE_UNIFIED EF_CUDA_64BIT_ADDRESS EF_CUDA_ACCELERATORS EF_CUDA_SM90 EF_CUDA_VIRTUAL_SM(EF_CUDA_SM90)"
	.elftype	@"ET_EXEC"


//--------------------- .nv.info                  --------------------------
	.section	.nv.info,"",@"SHT_CUDA_INFO"
	.align	4


	//----- nvinfo : EIATTR_REGCOUNT
	.align		4
        /*0000*/ 	.byte	0x04, 0x2f
        /*0002*/ 	.short	(.L_1 - .L_0)
	.align		4
.L_0:
        /*0004*/ 	.word	index@(triton_poi_fused_add_eq_gt_lt_maximum_1)
        /*0008*/ 	.word	0x00000014


	//----- nvinfo : EIATTR_MIN_STACK_SIZE
	.align		4
.L_1:
        /*000c*/ 	.byte	0x04, 0x12
        /*000e*/ 	.short	(.L_3 - .L_2)
	.align		4
.L_2:
        /*0010*/ 	.word	index@(triton_poi_fused_add_eq_gt_lt_maximum_1)
        /*0014*/ 	.word	0x00000000


	//----- nvinfo : EIATTR_FRAME_SIZE
	.align		4
.L_3:
        /*0018*/ 	.byte	0x04, 0x11
        /*001a*/ 	.short	(.L_5 - .L_4)
	.align		4
.L_4:
        /*001c*/ 	.word	index@(triton_poi_fused_add_eq_gt_lt_maximum_1)
        /*0020*/ 	.word	0x00000000


	//----- nvinfo : EIATTR_MIN_STACK_SIZE
	.align		4
.L_5:
        /*0024*/ 	.byte	0x04, 0x12
        /*0026*/ 	.short	(.L_7 - .L_6)
	.align		4
.L_6:
        /*0028*/ 	.word	index@(triton_poi_fused_add_eq_gt_lt_maximum_1)
        /*002c*/ 	.word	0x00000000
.L_7:


//--------------------- .nv.info.triton_poi_fused_add_eq_gt_lt_maximum_1 --------------------------
	.section	.nv.info.triton_poi_fused_add_eq_gt_lt_maximum_1,"",@"SHT_CUDA_INFO"
	.sectionflags	@""
	.align	4


	//----- nvinfo : EIATTR_CUDA_API_VERSION
	.align		4
        /*0000*/ 	.byte	0x04, 0x37
        /*0002*/ 	.short	(.L_9 - .L_8)
.L_8:
        /*0004*/ 	.word	0x0000007c


	//----- nvinfo : EIATTR_KPARAM_INFO
	.align		4
.L_9:
        /*0008*/ 	.byte	0x04, 0x17
        /*000a*/ 	.short	(.L_11 - .L_10)
.L_10:
        /*000c*/ 	.word	0x00000000
        /*0010*/ 	.short	0x0007
        /*0012*/ 	.short	0x0038
        /*0014*/ 	.byte	0x00, 0xf0, 0x11, 0x00


	//----- nvinfo : EIATTR_KPARAM_INFO
	.align		4
.L_11:
        /*0018*/ 	.byte	0x04, 0x17
        /*001a*/ 	.short	(.L_13 - .L_12)
.L_12:
        /*001c*/ 	.word	0x00000000
        /*0020*/ 	.short	0x0006
        /*0022*/ 	.short	0x0030
        /*0024*/ 	.byte	0x00, 0xf4, 0x21, 0x00


	//----- nvinfo : EIATTR_KPARAM_INFO
	.align		4
.L_13:
        /*0028*/ 	.byte	0x04, 0x17
        /*002a*/ 	.short	(.L_15 - .L_14)
.L_14:
        /*002c*/ 	.word	0x00000000
        /*0030*/ 	.short	0x0005
        /*0032*/ 	.short	0x0028
        /*0034*/ 	.byte	0x00, 0xf4, 0x21, 0x00


	//----- nvinfo : EIATTR_KPARAM_INFO
	.align		4
.L_15:
        /*0038*/ 	.byte	0x04, 0x17
        /*003a*/ 	.short	(.L_17 - .L_16)
.L_16:
        /*003c*/ 	.word	0x00000000
        /*0040*/ 	.short	0x0004
        /*0042*/ 	.short	0x0020
        /*0044*/ 	.byte	0x00, 0xf4, 0x21, 0x00


	//----- nvinfo : EIATTR_KPARAM_INFO
	.align		4
.L_17:
        /*0048*/ 	.byte	0x04, 0x17
        /*004a*/ 	.short	(.L_19 - .L_18)
.L_18:
        /*004c*/ 	.word	0x00000000
        /*0050*/ 	.short	0x0003
        /*0052*/ 	.short	0x0018
        /*0054*/ 	.byte	0x00, 0xf4, 0x21, 0x00


	//----- nvinfo : EIATTR_KPARAM_INFO
	.align		4
.L_19:
        /*0058*/ 	.byte	0x04, 0x17
        /*005a*/ 	.short	(.L_21 - .L_20)
.L_20:
        /*005c*/ 	.word	0x00000000
        /*0060*/ 	.short	0x0002
        /*0062*/ 	.short	0x0010
        /*0064*/ 	.byte	0x00, 0xf4, 0x21, 0x00


	//----- nvinfo : EIATTR_KPARAM_INFO
	.align		4
.L_21:
        /*0068*/ 	.byte	0x04, 0x17
        /*006a*/ 	.short	(.L_23 - .L_22)
.L_22:
        /*006c*/ 	.word	0x00000000
        /*0070*/ 	.short	0x0001
        /*0072*/ 	.short	0x0008
        /*0074*/ 	.byte	0x00, 0xf4, 0x21, 0x00


	//----- nvinfo : EIATTR_KPARAM_INFO
	.align		4
.L_23:
        /*0078*/ 	.byte	0x04, 0x17
        /*007a*/ 	.short	(.L_25 - .L_24)
.L_24:
        /*007c*/ 	.word	0x00000000
        /*0080*/ 	.short	0x0000
        /*0082*/ 	.short	0x0000
        /*0084*/ 	.byte	0x00, 0xf4, 0x21, 0x00


	//----- nvinfo : EIATTR_SPARSE_MMA_MASK
	.align		4
.L_25:
        /*0088*/ 	.byte	0x03, 0x50
        /*008a*/ 	.short	0x0000


	//----- nvinfo : EIATTR_MAXREG_COUNT
	.align		4
        /*008c*/ 	.byte	0x03, 0x1b
        /*008e*/ 	.short	0x00ff


	//----- nvinfo : EIATTR_EXIT_INSTR_OFFSETS
	.align		4
        /*0090*/ 	.byte	0x04, 0x1c
        /*0092*/ 	.short	(.L_27 - .L_26)


	//   ....[0]....
.L_26:
        /*0094*/ 	.word	0x000003f0


	//   ....[1]....
        /*0098*/ 	.word	0x00000410


	//----- nvinfo : EIATTR_REQNTID
	.align		4
.L_27:
        /*009c*/ 	.byte	0x04, 0x10
        /*009e*/ 	.short	(.L_29 - .L_28)
.L_28:
        /*00a0*/ 	.word	0x00000080
        /*00a4*/ 	.word	0x00000001
        /*00a8*/ 	.word	0x00000001


	//----- nvinfo : EIATTR_CBANK_PARAM_SIZE
	.align		4
.L_29:
        /*00ac*/ 	.byte	0x03, 0x19
        /*00ae*/ 	.short	0x003c


	//----- nvinfo : EIATTR_PARAM_CBANK
	.align		4
        /*00b0*/ 	.byte	0x04, 0x0a
        /*00b2*/ 	.short	(.L_31 - .L_30)
	.align		4
.L_30:
        /*00b4*/ 	.word	index@(.nv.constant0.triton_poi_fused_add_eq_gt_lt_maximum_1)
        /*00b8*/ 	.short	0x0210
        /*00ba*/ 	.short	0x003c


	//----- nvinfo : EIATTR_SW_WAR
	.align		4
.L_31:
        /*00bc*/ 	.byte	0x04, 0x36
        /*00be*/ 	.short	(.L_33 - .L_32)
.L_32:
        /*00c0*/ 	.word	0x00000008
.L_33:


//--------------------- .nv.callgraph             --------------------------
	.section	.nv.callgraph,"",@"SHT_CUDA_CALLGRAPH"
	.align	4
	.sectionentsize	8
	.align		4
        /*0000*/ 	.word	0x00000000
	.align		4
        /*0004*/ 	.word	0xffffffff
	.align		4
        /*0008*/ 	.word	0x00000000
	.align		4
        /*000c*/ 	.word	0xfffffffe
	.align		4
        /*0010*/ 	.word	0x00000000
	.align		4
        /*0014*/ 	.word	0xfffffffd
	.align		4
        /*0018*/ 	.word	0x00000000
	.align		4
        /*001c*/ 	.word	0xfffffffc


//--------------------- .text.triton_poi_fused_add_eq_gt_lt_maximum_1 --------------------------
	.section	.text.triton_poi_fused_add_eq_gt_lt_maximum_1,"ax",@progbits
	.align	128
        .global         triton_poi_fused_add_eq_gt_lt_maximum_1
        .type           triton_poi_fused_add_eq_gt_lt_maximum_1,@function
        .size           triton_poi_fused_add_eq_gt_lt_maximum_1,(.L_x_1 - triton_poi_fused_add_eq_gt_lt_maximum_1)
        .other          triton_poi_fused_add_eq_gt_lt_maximum_1,@"STO_CUDA_ENTRY STV_DEFAULT"
triton_poi_fused_add_eq_gt_lt_maximum_1:
.text.triton_poi_fused_add_eq_gt_lt_maximum_1:
[----:B------:R-:W0:Y:S02]  /*0000*/  LDC R1, c[0x0][0x28] ;  /* 0x00000a00ff017b82 */ /* 0x000e240000000800 */
[----:B------:R-:W1:Y:S01]  /*0010*/  S2R R0, SR_TID.X ;  /* 0x0000000000007919 */ /* 0x000e620000002100 */
[----:B------:R-:W2:Y:S01]  /*0020*/  LDC.64 R4, c[0x0][0x210] ;  /* 0x00008400ff047b82 */ /* 0x000ea20000000a00 */
[----:B------:R-:W-:Y:S01]  /*0030*/  CS2R R14, SRZ ;  /* 0x00000000000e7805 */ /* 0x000fe2000001ff00 */
[----:B------:R-:W-:Y:S01]  /*0040*/  ULDC.64 UR4, c[0x0][0x208] ;  /* 0x0000820000047ab9 */ /* 0x000fe20000000a00 */
[----:B------:R-:W3:Y:S01]  /*0050*/  S2R R3, SR_CTAID.X ;  /* 0x0000000000037919 */ /* 0x000ee20000002500 */
[----:B------:R-:W-:Y:S01]  /*0060*/  IMAD.MOV.U32 R16, RZ, RZ, RZ ;  /* 0x000000ffff107224 */ /* 0x000fe200078e00ff */
[----:B------:R-:W-:Y:S01]  /*0070*/  ULDC.64 UR6, c[0x0][0x230] ;  /* 0x00008c0000067ab9 */ /* 0x000fe20000000a00 */
[----:B------:R-:W-:Y:S01]  /*0080*/  ULDC.64 UR8, c[0x0][0x238] ;  /* 0x00008e0000087ab9 */ /* 0x000fe20000000a00 */
[----:B-1----:R-:W-:Y:S02]  /*0090*/  LOP3.LUT R0, R0, 0x7f, RZ, 0xc0, !PT ;  /* 0x0000007f00007812 */ /* 0x002fe400078ec0ff */
[----:B---3--:R-:W-:-:S03]  /*00a0*/  SHF.R.S32.HI R9, RZ, 0x18, R3 ;  /* 0x00000018ff097819 */ /* 0x008fc60000011403 */
[----:B------:R-:W-:Y:S02]  /*00b0*/  IMAD R0, R3, 0x80, R0 ;  /* 0x0000008003007824 */ /* 0x000fe400078e0200 */
[----:B------:R-:W1:Y:S01]  /*00c0*/  LDC.64 R2, c[0x0][0x218] ;  /* 0x00008600ff027b82 */ /* 0x000e620000000a00 */
[----:B------:R-:W-:Y:S02]  /*00d0*/  SGXT R9, R9, 0x1 ;  /* 0x000000010909781a */ /* 0x000fe40000000200 */
[----:B------:R-:W-:Y:S02]  /*00e0*/  SHF.R.S32.HI R7, RZ, 0x1f, R0 ;  /* 0x0000001fff077819 */ /* 0x000fe40000011400 */
[-C--:B------:R-:W-:Y:S02]  /*00f0*/  LEA.HI R9, R9, R0.reuse, RZ, 0x4 ;  /* 0x0000000009097211 */ /* 0x080fe400078f20ff */
[----:B------:R-:W-:Y:S02]  /*0100*/  LEA.HI R7, R7, R0, RZ, 0x6 ;  /* 0x0000000007077211 */ /* 0x000fe400078f30ff */
[----:B------:R-:W-:-:S02]  /*0110*/  SHF.R.S32.HI R9, RZ, 0x4, R9 ;  /* 0x00000004ff097819 */ /* 0x000fc40000011409 */
[----:B------:R-:W-:Y:S01]  /*0120*/  ISETP.GE.AND P0, PT, R0, 0x100, PT ;  /* 0x000001000000780c */ /* 0x000fe20003f06270 */
[C---:B------:R-:W-:Y:S01]  /*0130*/  IMAD.SHL.U32 R6, R7.reuse, 0x2, RZ ;  /* 0x0000000207067824 */ /* 0x040fe200078e00ff */
[----:B------:R-:W-:-:S04]  /*0140*/  LOP3.LUT R7, R7, 0xffffffc0, RZ, 0xc0, !PT ;  /* 0xffffffc007077812 */ /* 0x000fc800078ec0ff */
[----:B------:R-:W-:Y:S02]  /*0150*/  LOP3.LUT R8, R6, 0xffffff80, RZ, 0xc0, !PT ;  /* 0xffffff8006087812 */ /* 0x000fe400078ec0ff */
[----:B------:R-:W-:Y:S02]  /*0160*/  LEA.HI R6, R9, R9, RZ, 0x2 ;  /* 0x0000000909067211 */ /* 0x000fe400078f10ff */
[----:B------:R-:W-:Y:S02]  /*0170*/  IADD3 R7, R8, R0, -R7 ;  /* 0x0000000008077210 */ /* 0x000fe40007ffe807 */
[----:B------:R-:W-:-:S03]  /*0180*/  LOP3.LUT R6, R6, 0xfffffffc, RZ, 0xc0, !PT ;  /* 0xfffffffc06067812 */ /* 0x000fc600078ec0ff */
[----:B------:R-:W-:Y:S02]  /*0190*/  VIADD R13, R7, 0x40 ;  /* 0x00000040070d7836 */ /* 0x000fe40000000000 */
[----:B------:R-:W-:Y:S02]  /*01a0*/  IMAD.IADD R11, R9, 0x1, -R6 ;  /* 0x00000001090b7824 */ /* 0x000fe400078e0a06 */
[----:B------:R-:W3:Y:S01]  /*01b0*/  LDC.64 R8, c[0x0][0x220] ;  /* 0x00008800ff087b82 */ /* 0x000ee20000000a00 */
[----:B--2---:R-:W-:-:S04]  /*01c0*/  IMAD.WIDE R6, R7, 0x4, R4 ;  /* 0x0000000407067825 */ /* 0x004fc800078e0204 */
[----:B------:R-:W-:Y:S01]  /*01d0*/  IMAD.WIDE R4, R13, 0x4, R4 ;  /* 0x000000040d047825 */ /* 0x000fe200078e0204 */
[----:B------:R-:W-:-:S03]  /*01e0*/  CS2R R12, SRZ ;  /* 0x00000000000c7805 */ /* 0x000fc6000001ff00 */
[----:B-1----:R-:W-:Y:S01]  /*01f0*/  IMAD.WIDE R2, R11, 0x4, R2 ;  /* 0x000000040b027825 */ /* 0x002fe200078e0202 */
[----:B------:R1:W2:Y:S01]  /*0200*/  @!P0 LDG.E R14, desc[UR4][R4.64] ;  /* 0x00000004040e8981 */ /* 0x0002a2000c1e1900 */
[----:B------:R-:W4:Y:S03]  /*0210*/  LDC.64 R10, c[0x0][0x228] ;  /* 0x00008a00ff0a7b82 */ /* 0x000f260000000a00 */
[----:B------:R5:W2:Y:S04]  /*0220*/  @!P0 LDG.E R12, desc[UR4][R6.64] ;  /* 0x00000004060c8981 */ /* 0x000aa8000c1e1900 */
[----:B------:R-:W2:Y:S04]  /*0230*/  @!P0 LDG.E.EL R13, desc[UR4][R2.64] ;  /* 0x00000004020d8981 */ /* 0x000ea8000c2e1900 */
[----:B------:R4:W2:Y:S01]  /*0240*/  @!P0 LDG.E.EL R15, desc[UR4][R2.64+0x10] ;  /* 0x00001004020f8981 */ /* 0x0008a2000c2e1900 */
[----:B---3--:R-:W-:-:S05]  /*0250*/  IMAD.WIDE R8, R0, 0x4, R8 ;  /* 0x0000000400087825 */ /* 0x008fca00078e0208 */
[----:B------:R3:W2:Y:S01]  /*0260*/  @!P0 LDG.E R16, desc[UR4][R8.64] ;  /* 0x0000000408108981 */ /* 0x0006a2000c1e1900 */
[----:B-1----:R-:W-:Y:S02]  /*0270*/  IADD3 R4, P3, R0, UR6, RZ ;  /* 0x0000000600047c10 */ /* 0x002fe4000ff7e0ff */
[----:B-----5:R-:W-:Y:S01]  /*0280*/  IADD3 R6, P4, R0, UR8, RZ ;  /* 0x0000000800067c10 */ /* 0x020fe2000ff9e0ff */
[----:B----4-:R-:W-:Y:S01]  /*0290*/  IMAD.WIDE R2, R0, 0x4, R10 ;  /* 0x0000000400027825 */ /* 0x010fe200078e020a */
[----:B---3--:R-:W-:-:S04]  /*02a0*/  SHF.R.S32.HI R9, RZ, 0x1f, R0 ;  /* 0x0000001fff097819 */ /* 0x008fc80000011400 */
[----:B------:R-:W-:Y:S01]  /*02b0*/  IADD3.X R7, R9, UR9, RZ, P4, !PT ;  /* 0x0000000909077c10 */ /* 0x000fe2000a7fe4ff */
[----:B--2---:R-:W-:Y:S01]  /*02c0*/  FADD R12, R13, R12 ;  /* 0x0000000c0d0c7221 */ /* 0x004fe20000000000 */
[----:B------:R-:W-:-:S04]  /*02d0*/  FADD R15, R15, R14 ;  /* 0x0000000e0f0f7221 */ /* 0x000fc80000000000 */
[C---:B------:R-:W-:Y:S02]  /*02e0*/  FSETP.NAN.AND P2, PT, R12.reuse, R12, PT ;  /* 0x0000000c0c00720b */ /* 0x040fe40003f48000 */
[----:B------:R-:W-:-:S04]  /*02f0*/  FSETP.GT.AND P1, PT, R12, R15, PT ;  /* 0x0000000f0c00720b */ /* 0x000fc80003f24000 */
[----:B------:R-:W-:-:S04]  /*0300*/  FSEL R5, R12, R15, P1 ;  /* 0x0000000f0c057208 */ /* 0x000fc80000800000 */
[C---:B------:R-:W-:Y:S02]  /*0310*/  FSEL R5, R12.reuse, R5, P2 ;  /* 0x000000050c057208 */ /* 0x040fe40001000000 */
[----:B------:R-:W-:-:S03]  /*0320*/  FSETP.NEU.AND P5, PT, R12, R15, PT ;  /* 0x0000000f0c00720b */ /* 0x000fc60003fad000 */
[----:B------:R-:W-:Y:S01]  /*0330*/  FADD R13, R5, R16 ;  /* 0x00000010050d7221 */ /* 0x000fe20000000000 */
[----:B------:R-:W-:Y:S01]  /*0340*/  IADD3.X R5, R9, UR7, RZ, P3, !PT ;  /* 0x0000000709057c10 */ /* 0x000fe20009ffe4ff */
[----:B------:R-:W-:Y:S01]  /*0350*/  ULDC.64 UR6, c[0x0][0x240] ;  /* 0x0000900000067ab9 */ /* 0x000fe20000000a00 */
[----:B------:R-:W-:Y:S02]  /*0360*/  FSETP.GEU.AND P2, PT, R12, R15, PT ;  /* 0x0000000f0c00720b */ /* 0x000fe40003f4e000 */
[----:B------:R-:W-:Y:S02]  /*0370*/  SEL R11, RZ, 0x1, P5 ;  /* 0x00000001ff0b7807 */ /* 0x000fe40002800000 */
[----:B------:R-:W-:Y:S02]  /*0380*/  SEL R15, RZ, 0x1, !P1 ;  /* 0x00000001ff0f7807 */ /* 0x000fe40004800000 */
[----:B------:R-:W-:Y:S01]  /*0390*/  IADD3 R8, P3, R0, UR6, RZ ;  /* 0x0000000600087c10 */ /* 0x000fe2000ff7e0ff */
[----:B------:R1:W-:Y:S03]  /*03a0*/  @!P0 STG.E desc[UR4][R2.64], R13 ;  /* 0x0000000d02008986 */ /* 0x0003e6000c101904 */
[----:B------:R-:W-:Y:S01]  /*03b0*/  IADD3.X R9, R9, UR7, RZ, P3, !PT ;  /* 0x0000000709097c10 */ /* 0x000fe20009ffe4ff */
[----:B------:R1:W-:Y:S01]  /*03c0*/  @!P0 STG.E.U8 desc[UR4][R4.64], R11 ;  /* 0x0000000b04008986 */ /* 0x0003e2000c101104 */
[----:B------:R-:W-:-:S03]  /*03d0*/  SEL R17, RZ, 0x1, P2 ;  /* 0x00000001ff117807 */ /* 0x000fc60001000000 */
[----:B------:R1:W-:Y:S01]  /*03e0*/  @!P0 STG.E.U8 desc[UR4][R6.64], R15 ;  /* 0x0000000f06008986 */ /* 0x0003e2000c101104 */
[----:B------:R-:W-:Y:S05]  /*03f0*/  @P0 EXIT ;  /* 0x000000000000094d */ /* 0x000fea0003800000 */
[----:B------:R-:W-:Y:S01]  /*0400*/  STG.E.U8 desc[UR4][R8.64], R17 ;  /* 0x0000001108007986 */ /* 0x000fe2000c101104 */
[----:B------:R-:W-:Y:S05]  /*0410*/  EXIT ;  /* 0x000000000000794d */ /* 0x000fea0003800000 */
.L_x_0:
[----:B------:R-:W-:-:S00]  /*0420*/  BRA `(.L_x_0) ;  /* 0xfffffffc00fc7947 */ /* 0x000fc0000383ffff */
[----:B------:R-:W-:-:S00]  /*0430*/  NOP ;  /* 0x0000000000007918 */ /* 0x000fc00000000000 */
        /* <DEDUP_REMOVED lines=12> */
.L_x_1:


//--------------------- .nv.constant0.triton_poi_fused_add_eq_gt_lt_maximum_1 --------------------------
	.section	.nv.constant0.triton_poi_fused_add_eq_gt_lt_maximum_1,"a",@progbits
	.sectionflags	@""
	.align	4
.nv.constant0.triton_poi_fused_add_eq_gt_lt_maximum_1:
	.zero		588
